.version 4.1
.target sm_52
.entry bench(.param .u64 I){
    .reg .b64   ptr;
    .reg .b32   r32i<1>;
    ld.param.u64 ptr, [I];
    cvta.to.global.u64  ptr, ptr;
    ldu.global.b32 r32i0, [ptr+0];
    st.local.cg.f32 [ptr], r32i0;
}


// ===== COMPILED SASS (sm_100) =====

	.target	sm_100

	.elftype	@"ET_EXEC"


//--------------------- .note.nv.tkinfo           --------------------------
	.section	.note.nv.tkinfo,"",@"SHT_NOTE"
	.sectionflags	@"SHF_NOTE_NV_TKINFO"
	.tkinfo
        /*0018*/ 	.word	0x00000002
        /*0030*/ 	.string	""
        /*0030*/ 	.string	"ptxas"
        /*0030*/ 	.string	"Cuda compilation tools, release 13.0, V13.0.88"
        /*0030*/ 	.string	"Build cuda_13.0.r13.0/compiler.36424714_0"
        /*0030*/ 	.string	"-arch sm_100 "



//--------------------- .note.nv.cuinfo           --------------------------
	.section	.note.nv.cuinfo,"",@"SHT_NOTE"
	.sectionflags	@"SHF_NOTE_NV_CUINFO"
        /*0018*/ 	.short	0x0002
        /*001a*/ 	.short	0x0034
        /*001c*/ 	.short	0x0082
	.zero		2


//--------------------- .nv.info                  --------------------------
	.section	.nv.info,"",@"SHT_CUDA_INFO"
	.align	4


	//----- nvinfo : EIATTR_REGCOUNT
	.align		4
        /*0000*/ 	.byte	0x04, 0x2f
        /*0002*/ 	.short	(.L_1 - .L_0)
	.align		4
.L_0:
        /*0004*/ 	.word	index@(bench)
        /*0008*/ 	.word	0x00000006


	//----- nvinfo : EIATTR_FRAME_SIZE
	.align		4
.L_1:
        /*000c*/ 	.byte	0x04, 0x11
        /*000e*/ 	.short	(.L_3 - .L_2)
	.align		4
.L_2:
        /*0010*/ 	.word	index@(bench)
        /*0014*/ 	.word	0x00000000


	//----- nvinfo : EIATTR_MIN_STACK_SIZE
	.align		4
.L_3:
        /*0018*/ 	.byte	0x04, 0x12
        /*001a*/ 	.short	(.L_5 - .L_4)
	.align		4
.L_4:
        /*001c*/ 	.word	index@(bench)
        /*0020*/ 	.word	0x00000000
.L_5:


//--------------------- .nv.compat                --------------------------
	.section	.nv.compat,"",@"SHT_CUDA_COMPAT_INFO"
	.align	4
        /*0000*/ 	.byte	0x02, 0x09, 0x00, 0x00, 0x02, 0x02, 0x01, 0x00, 0x02, 0x05, 0x05, 0x00, 0x03, 0x07, 0x01, 0x01
        /*0010*/ 	.byte	0x02, 0x03, 0x00, 0x00, 0x02, 0x06, 0x01, 0x00, 0x04, 0x0b, 0x08, 0x00, 0x09, 0x00, 0x00, 0x00
        /*0020*/ 	.byte	0x00, 0x00, 0x00, 0x00


//--------------------- .nv.info.bench            --------------------------
	.section	.nv.info.bench,"",@"SHT_CUDA_INFO"
	.sectionflags	@""
	.align	4


	//----- nvinfo : EIATTR_CUDA_API_VERSION
	.align		4
        /*0000*/ 	.byte	0x04, 0x37
        /*0002*/ 	.short	(.L_7 - .L_6)
.L_6:
        /*0004*/ 	.word	0x00000082


	//----- nvinfo : EIATTR_KPARAM_INFO
	.align		4
.L_7:
        /*0008*/ 	.byte	0x04, 0x17
        /*000a*/ 	.short	(.L_9 - .L_8)
.L_8:
        /*000c*/ 	.word	0x00000000
        /*0010*/ 	.short	0x0000
        /*0012*/ 	.short	0x0000
        /*0014*/ 	.byte	0x00, 0xf0, 0x21, 0x00


	//----- nvinfo : EIATTR_SPARSE_MMA_MASK
	.align		4
.L_9:
        /*0018*/ 	.byte	0x03, 0x50
        /*001a*/ 	.short	0x0000


	//----- nvinfo : EIATTR_MAXREG_COUNT
	.align		4
        /*001c*/ 	.byte	0x03, 0x1b
        /*001e*/ 	.short	0x00ff


	//----- nvinfo : EIATTR_MERCURY_ISA_VERSION
	.align		4
        /*0020*/ 	.byte	0x03, 0x5f
        /*0022*/ 	.short	0x0101


	//----- nvinfo : EIATTR_VRC_CTA_INIT_COUNT
	.align		4
        /*0024*/ 	.byte	0x02, 0x4a
	.zero		1
	.zero		1


	//----- nvinfo : EIATTR_EXIT_INSTR_OFFSETS
	.align		4
        /*0028*/ 	.byte	0x04, 0x1c
        /*002a*/ 	.short	(.L_11 - .L_10)


	//   ....[0]....
.L_10:
        /*002c*/ 	.word	0x00000060


	//----- nvinfo : EIATTR_CBANK_PARAM_SIZE
	.align		4
.L_11:
        /*0030*/ 	.byte	0x03, 0x19
        /*0032*/ 	.short	0x0008


	//----- nvinfo : EIATTR_PARAM_CBANK
	.align		4
        /*0034*/ 	.byte	0x04, 0x0a
        /*0036*/ 	.short	(.L_13 - .L_12)
	.align		4
.L_12:
        /*0038*/ 	.word	index@(.nv.constant0.bench)
        /*003c*/ 	.short	0x0380
        /*003e*/ 	.short	0x0008


	//----- nvinfo : EIATTR_SW_WAR
	.align		4
.L_13:
        /*0040*/ 	.byte	0x04, 0x36
        /*0042*/ 	.short	(.L_15 - .L_14)
.L_14:
        /*0044*/ 	.word	0x00000008
.L_15:


//--------------------- .nv.callgraph             --------------------------
	.section	.nv.callgraph,"",@"SHT_CUDA_CALLGRAPH"
	.align	4
	.sectionentsize	8
	.align		4
        /*0000*/ 	.word	0x00000000
	.align		4
        /*0004*/ 	.word	0xffffffff
	.align		4
        /*0008*/ 	.word	0x00000000
	.align		4
        /*000c*/ 	.word	0xfffffffe
	.align		4
        /*0010*/ 	.word	0x00000000
	.align		4
        /*0014*/ 	.word	0xfffffffd
	.align		4
        /*0018*/ 	.word	0x00000000
	.align		4
        /*001c*/ 	.word	0xfffffffc


//--------------------- .text.bench               --------------------------
	.section	.text.bench,"ax",@progbits
	.align	128
.text.bench:
        .type           bench,@function
        .size           bench,(.L_x_1 - bench)
        .other          bench,@"STO_CUDA_ENTRY STV_DEFAULT"
bench:
[----:B------:R-:W-:Y:S08]  /*0000*/  LDC R1, c[0x0][0x37c] ;  /* 0x0000df00ff017b82 */ /* 0x000ff00000000800 */
[----:B------:R-:W0:Y:S01]  /*0010*/  LDC.64 R2, c[0x0][0x380] ;  /* 0x0000e000ff027b82 */ /* 0x000e220000000a00 */
[----:B------:R-:W0:Y:S02]  /*0020*/  LDCU.64 UR4, c[0x0][0x358] ;  /* 0x00006b00ff0477ac */ /* 0x000e240008000a00 */
[----:B0-----:R-:W2:Y:S01]  /*0030*/  LDG.E R2, desc[UR4][R2.64] ;  /* 0x0000000402027981 */ /* 0x001ea2000c1e1900 */
[----:B------:R-:W2:Y:S03]  /*0040*/  LDCU UR4, c[0x0][0x380] ;  /* 0x00007000ff0477ac */ /* 0x000ea60008000800 */
[----:B--2---:R-:W-:Y:S01]  /*0050*/  STL [UR4], R2 ;  /* 0x00000002ff007987 */ /* 0x004fe20008100804 */
[----:B------:R-:W-:Y:S05]  /*0060*/  EXIT ;  /* 0x000000000000794d */ /* 0x000fea0003800000 */
.L_x_0:
[----:B------:R-:W-:-:S00]  /*0070*/  BRA `(.L_x_0) ;  /* 0xfffffffc00fc7947 */ /* 0x000fc0000383ffff */
[----:B------:R-:W-:-:S00]  /*0080*/  NOP ;  /* 0x0000000000007918 */ /* 0x000fc00000000000 */
[----:B------:R-:W-:-:S00]  /*0090*/  NOP ;  /* 0x0000000000007918 */ /* 0x000fc00000000000 */
[----:B------:R-:W-:-:S00]  /*00a0*/  NOP ;  /* 0x0000000000007918 */ /* 0x000fc00000000000 */
[----:B------:R-:W-:-:S00]  /*00b0*/  NOP ;  /* 0x0000000000007918 */ /* 0x000fc00000000000 */
[----:B------:R-:W-:-:S00]  /*00c0*/  NOP ;  /* 0x0000000000007918 */ /* 0x000fc00000000000 */
[----:B------:R-:W-:-:S00]  /*00d0*/  NOP ;  /* 0x0000000000007918 */ /* 0x000fc00000000000 */
[----:B------:R-:W-:-:S00]  /*00e0*/  NOP ;  /* 0x0000000000007918 */ /* 0x000fc00000000000 */
[----:B------:R-:W-:-:S00]  /*00f0*/  NOP ;  /* 0x0000000000007918 */ /* 0x000fc00000000000 */
.L_x_1:


//--------------------- .nv.shared.reserved.0     --------------------------
	.section	.nv.shared.reserved.0,"aw",@nobits
	.weak		__nv_reservedSMEM_offset_0_alias
	.size		__nv_reservedSMEM_offset_0_alias, 0, 64
	.other		__nv_reservedSMEM_offset_0_alias,@"STO_CUDA_RESERVED_SHARED STV_DEFAULT"
__nv_reservedSMEM_offset_0_alias:
	.zero		0
	.zero		64


//--------------------- .nv.constant0.bench       --------------------------
	.section	.nv.constant0.bench,"a",@progbits
	.sectionflags	@""
	.align	4
.nv.constant0.bench:
	.zero		904


//--------------------- SYMBOLS --------------------------

	.type		.nv.reservedSmem.offset0,@object
	.size		.nv.reservedSmem.offset0,0x4
